	.headerflags	@"EF_CUDA_TEXMODE_UNIFIED EF_CUDA_64BIT_ADDRESS EF_CUDA_ACCELERATORS EF_CUDA_SM90 EF_CUDA_VIRTUAL_SM(EF_CUDA_SM90)"
	.elftype	@"ET_EXEC"


//--------------------- .nv.info                  --------------------------
	.section	.nv.info,"",@"SHT_CUDA_INFO"
	.align	4


	//----- nvinfo : EIATTR_REGCOUNT
	.align		4
        /*0000*/ 	.byte	0x04, 0x2f
        /*0002*/ 	.short	(.L_3 - .L_2)
	.align		4
.L_2:
        /*0004*/ 	.word	index@(triton_poi_fused__native_batch_norm_legit_no_training_leaky_relu_7)
        /*0008*/ 	.word	0x00000020


	//----- nvinfo : EIATTR_MIN_STACK_SIZE
	.align		4
.L_3:
        /*000c*/ 	.byte	0x04, 0x12
        /*000e*/ 	.short	(.L_5 - .L_4)
	.align		4
.L_4:
        /*0010*/ 	.word	index@(triton_poi_fused__native_batch_norm_legit_no_training_leaky_relu_7)
        /*0014*/ 	.word	0x00000000


	//----- nvinfo : EIATTR_FRAME_SIZE
	.align		4
.L_5:
        /*0018*/ 	.byte	0x04, 0x11
        /*001a*/ 	.short	(.L_7 - .L_6)
	.align		4
.L_6:
        /*001c*/ 	.word	index@(triton_poi_fused__native_batch_norm_legit_no_training_leaky_relu_7)
        /*0020*/ 	.word	0x00000000


	//----- nvinfo : EIATTR_MIN_STACK_SIZE
	.align		4
.L_7:
        /*0024*/ 	.byte	0x04, 0x12
        /*0026*/ 	.short	(.L_9 - .L_8)
	.align		4
.L_8:
        /*0028*/ 	.word	index@(triton_poi_fused__native_batch_norm_legit_no_training_leaky_relu_7)
        /*002c*/ 	.word	0x00000000
.L_9:


//--------------------- .nv.info.triton_poi_fused__native_batch_norm_legit_no_training_leaky_relu_7 --------------------------
	.section	.nv.info.triton_poi_fused__native_batch_norm_legit_no_training_leaky_relu_7,"",@"SHT_CUDA_INFO"
	.sectionflags	@""
	.align	4


	//----- nvinfo : EIATTR_CUDA_API_VERSION
	.align		4
        /*0000*/ 	.byte	0x04, 0x37
        /*0002*/ 	.short	(.L_11 - .L_10)
.L_10:
        /*0004*/ 	.word	0x0000007c


	//----- nvinfo : EIATTR_KPARAM_INFO
	.align		4
.L_11:
        /*0008*/ 	.byte	0x04, 0x17
        /*000a*/ 	.short	(.L_13 - .L_12)
.L_12:
        /*000c*/ 	.word	0x00000000
        /*0010*/ 	.short	0x0007
        /*0012*/ 	.short	0x0034
        /*0014*/ 	.byte	0x00, 0xf0, 0x11, 0x00


	//----- nvinfo : EIATTR_KPARAM_INFO
	.align		4
.L_13:
        /*0018*/ 	.byte	0x04, 0x17
        /*001a*/ 	.short	(.L_15 - .L_14)
.L_14:
        /*001c*/ 	.word	0x00000000
        /*0020*/ 	.short	0x0006
        /*0022*/ 	.short	0x0030
        /*0024*/ 	.byte	0x00, 0xf0, 0x11, 0x00


	//----- nvinfo : EIATTR_KPARAM_INFO
	.align		4
.L_15:
        /*0028*/ 	.byte	0x04, 0x17
        /*002a*/ 	.short	(.L_17 - .L_16)
.L_16:
        /*002c*/ 	.word	0x00000000
        /*0030*/ 	.short	0x0005
        /*0032*/ 	.short	0x0028
        /*0034*/ 	.byte	0x00, 0xf4, 0x21, 0x00


	//----- nvinfo : EIATTR_KPARAM_INFO
	.align		4
.L_17:
        /*0038*/ 	.byte	0x04, 0x17
        /*003a*/ 	.short	(.L_19 - .L_18)
.L_18:
        /*003c*/ 	.word	0x00000000
        /*0040*/ 	.short	0x0004
        /*0042*/ 	.short	0x0020
        /*0044*/ 	.byte	0x00, 0xf4, 0x21, 0x00


	//----- nvinfo : EIATTR_KPARAM_INFO
	.align		4
.L_19:
        /*0048*/ 	.byte	0x04, 0x17
        /*004a*/ 	.short	(.L_21 - .L_20)
.L_20:
        /*004c*/ 	.word	0x00000000
        /*0050*/ 	.short	0x0003
        /*0052*/ 	.short	0x0018
        /*0054*/ 	.byte	0x00, 0xf4, 0x21, 0x00


	//----- nvinfo : EIATTR_KPARAM_INFO
	.align		4
.L_21:
        /*0058*/ 	.byte	0x04, 0x17
        /*005a*/ 	.short	(.L_23 - .L_22)
.L_22:
        /*005c*/ 	.word	0x00000000
        /*0060*/ 	.short	0x0002
        /*0062*/ 	.short	0x0010
        /*0064*/ 	.byte	0x00, 0xf4, 0x21, 0x00


	//----- nvinfo : EIATTR_KPARAM_INFO
	.align		4
.L_23:
        /*0068*/ 	.byte	0x04, 0x17
        /*006a*/ 	.short	(.L_25 - .L_24)
.L_24:
        /*006c*/ 	.word	0x00000000
        /*0070*/ 	.short	0x0001
        /*0072*/ 	.short	0x0008
        /*0074*/ 	.byte	0x00, 0xf4, 0x21, 0x00


	//----- nvinfo : EIATTR_KPARAM_INFO
	.align		4
.L_25:
        /*0078*/ 	.byte	0x04, 0x17
        /*007a*/ 	.short	(.L_27 - .L_26)
.L_26:
        /*007c*/ 	.word	0x00000000
        /*0080*/ 	.short	0x0000
        /*0082*/ 	.short	0x0000
        /*0084*/ 	.byte	0x00, 0xf4, 0x21, 0x00


	//----- nvinfo : EIATTR_SPARSE_MMA_MASK
	.align		4
.L_27:
        /*0088*/ 	.byte	0x03, 0x50
        /*008a*/ 	.short	0x0000


	//----- nvinfo : EIATTR_MAXREG_COUNT
	.align		4
        /*008c*/ 	.byte	0x03, 0x1b
        /*008e*/ 	.short	0x00ff


	//----- nvinfo : EIATTR_EXIT_INSTR_OFFSETS
	.align		4
        /*0090*/ 	.byte	0x04, 0x1c
        /*0092*/ 	.short	(.L_29 - .L_28)


	//   ....[0]....
.L_28:
        /*0094*/ 	.word	0x00000bc0


	//   ....[1]....
        /*0098*/ 	.word	0x00000c10


	//----- nvinfo : EIATTR_REQNTID
	.align		4
.L_29:
        /*009c*/ 	.byte	0x04, 0x10
        /*009e*/ 	.short	(.L_31 - .L_30)
.L_30:
        /*00a0*/ 	.word	0x00000080
        /*00a4*/ 	.word	0x00000001
        /*00a8*/ 	.word	0x00000001


	//----- nvinfo : EIATTR_CBANK_PARAM_SIZE
	.align		4
.L_31:
        /*00ac*/ 	.byte	0x03, 0x19
        /*00ae*/ 	.short	0x0038


	//----- nvinfo : EIATTR_PARAM_CBANK
	.align		4
        /*00b0*/ 	.byte	0x04, 0x0a
        /*00b2*/ 	.short	(.L_33 - .L_32)
	.align		4
.L_32:
        /*00b4*/ 	.word	index@(.nv.constant0.triton_poi_fused__native_batch_norm_legit_no_training_leaky_relu_7)
        /*00b8*/ 	.short	0x0210
        /*00ba*/ 	.short	0x0038


	//----- nvinfo : EIATTR_SW_WAR
	.align		4
.L_33:
        /*00bc*/ 	.byte	0x04, 0x36
        /*00be*/ 	.short	(.L_35 - .L_34)
.L_34:
        /*00c0*/ 	.word	0x00000008
.L_35:


//--------------------- .nv.callgraph             --------------------------
	.section	.nv.callgraph,"",@"SHT_CUDA_CALLGRAPH"
	.align	4
	.sectionentsize	8
	.align		4
        /*0000*/ 	.word	0x00000000
	.align		4
        /*0004*/ 	.word	0xffffffff
	.align		4
        /*0008*/ 	.word	0x00000000
	.align		4
        /*000c*/ 	.word	0xfffffffe
	.align		4
        /*0010*/ 	.word	0x00000000
	.align		4
        /*0014*/ 	.word	0xfffffffd
	.align		4
        /*0018*/ 	.word	0x00000000
	.align		4
        /*001c*/ 	.word	0xfffffffc


//--------------------- .nv.constant4             --------------------------
	.section	.nv.constant4,"a",@progbits
	.align	8
	.align		8
.nv.constant4:
        /*0000*/ 	.dword	_$_str
	.align		8
        /*0008*/ 	.dword	_$_str_$_2


//--------------------- .text.triton_poi_fused__native_batch_norm_legit_no_training_leaky_relu_7 --------------------------
	.section	.text.triton_poi_fused__native_batch_norm_legit_no_training_leaky_relu_7,"ax",@progbits
	.sectionflags	@"SHF_BARRIERS=1"
	.align	128
        .global         triton_poi_fused__native_batch_norm_legit_no_training_leaky_relu_7
        .type           triton_poi_fused__native_batch_norm_legit_no_training_leaky_relu_7,@function
        .size           triton_poi_fused__native_batch_norm_legit_no_training_leaky_relu_7,(.L_x_1 - triton_poi_fused__native_batch_norm_legit_no_training_leaky_relu_7)
        .other          triton_poi_fused__native_batch_norm_legit_no_training_leaky_relu_7,@"STO_CUDA_ENTRY STV_DEFAULT"
triton_poi_fused__native_batch_norm_legit_no_training_leaky_relu_7:
.text.triton_poi_fused__native_batch_norm_legit_no_training_leaky_relu_7:
[----:B------:R-:W0:Y:S01]  /*0000*/  LDC R1, c[0x0][0x28] ;  /* 0x00000a00ff017b82 */ /* 0x000e220000000800 */
[----:B------:R-:W1:Y:S07]  /*0010*/  S2R R0, SR_CTAID.X ;  /* 0x0000000000007919 */ /* 0x000e6e0000002500 */
[----:B------:R-:W2:Y:S01]  /*0020*/  LDC.64 R10, c[0x0][0x220] ;  /* 0x00008800ff0a7b82 */ /* 0x000ea20000000a00 */
[----:B------:R-:W-:Y:S02]  /*0030*/  CS2R R4, SRZ ;  /* 0x0000000000047805 */ /* 0x000fe4000001ff00 */
[----:B------:R-:W-:Y:S01]  /*0040*/  CS2R R6, SRZ ;  /* 0x0000000000067805 */ /* 0x000fe2000001ff00 */
[----:B------:R-:W3:Y:S01]  /*0050*/  S2R R2, SR_TID.X ;  /* 0x0000000000027919 */ /* 0x000ee20000002100 */
[----:B------:R-:W-:-:S03]  /*0060*/  ULDC.64 UR6, c[0x0][0x208] ;  /* 0x0000820000067ab9 */ /* 0x000fc60000000a00 */
[----:B------:R-:W4:Y:S08]  /*0070*/  LDC.64 R24, c[0x0][0x210] ;  /* 0x00008400ff187b82 */ /* 0x000f300000000a00 */
[----:B------:R-:W5:Y:S01]  /*0080*/  LDC.64 R22, c[0x0][0x218] ;  /* 0x00008600ff167b82 */ /* 0x000f620000000a00 */
[----:B-1----:R-:W-:Y:S02]  /*0090*/  IMAD.SHL.U32 R0, R0, 0x20, RZ ;  /* 0x0000002000007824 */ /* 0x002fe400078e00ff */
[----:B---3--:R-:W-:-:S05]  /*00a0*/  IMAD.SHL.U32 R3, R2, 0x4, RZ ;  /* 0x0000000402037824 */ /* 0x008fca00078e00ff */
[----:B------:R-:W-:Y:S02]  /*00b0*/  LOP3.LUT R20, R0, 0x1c, R3, 0xf8, !PT ;  /* 0x0000001c00147812 */ /* 0x000fe400078ef803 */
[----:B------:R-:W1:Y:S02]  /*00c0*/  S2R R3, SR_CTAID.Y ;  /* 0x0000000000037919 */ /* 0x000e640000002600 */
[C---:B------:R-:W-:Y:S01]  /*00d0*/  ISETP.GE.AND P0, PT, R20.reuse, 0x80, PT ;  /* 0x000000801400780c */ /* 0x040fe20003f06270 */
[----:B--2---:R-:W-:-:S12]  /*00e0*/  IMAD.WIDE R10, R20, 0x4, R10 ;  /* 0x00000004140a7825 */ /* 0x004fd800078e020a */
[----:B------:R2:W3:Y:S01]  /*00f0*/  @!P0 LDG.E.EL.128 R4, desc[UR6][R10.64] ;  /* 0x000000060a048981 */ /* 0x0004e2000c2e1d00 */
[----:B------:R-:W-:-:S04]  /*0100*/  SHF.R.U32.HI R9, RZ, 0x3, R2 ;  /* 0x00000003ff097819 */ /* 0x000fc80000011602 */
[----:B------:R-:W-:Y:S02]  /*0110*/  SGXT.U32 R9, R9, 0x4 ;  /* 0x000000040909781a */ /* 0x000fe40000000000 */
[----:B------:R-:W-:Y:S02]  /*0120*/  CS2R R16, SRZ ;  /* 0x0000000000107805 */ /* 0x000fe4000001ff00 */
[----:B------:R-:W-:Y:S01]  /*0130*/  CS2R R18, SRZ ;  /* 0x0000000000127805 */ /* 0x000fe2000001ff00 */
[----:B-----5:R-:W-:Y:S01]  /*0140*/  IMAD.WIDE R22, R20, 0x4, R22 ;  /* 0x0000000414167825 */ /* 0x020fe200078e0216 */
[----:B--2---:R-:W-:-:S03]  /*0150*/  CS2R R10, SRZ ;  /* 0x00000000000a7805 */ /* 0x004fc6000001ff00 */
[----:B-1----:R-:W-:-:S05]  /*0160*/  IMAD.SHL.U32 R8, R3, 0x20, RZ ;  /* 0x0000002003087824 */ /* 0x002fca00078e00ff */
[----:B------:R-:W-:Y:S02]  /*0170*/  LOP3.LUT R13, R8, R9, RZ, 0xfc, !PT ;  /* 0x00000009080d7212 */ /* 0x000fe400078efcff */
[----:B------:R-:W-:Y:S02]  /*0180*/  LOP3.LUT R15, R8, 0x10, R9, 0xfe, !PT ;  /* 0x00000010080f7812 */ /* 0x000fe400078efe09 */
[----:B------:R-:W-:Y:S01]  /*0190*/  CS2R R8, SRZ ;  /* 0x0000000000087805 */ /* 0x000fe2000001ff00 */
[--C-:B------:R-:W-:Y:S02]  /*01a0*/  IMAD R13, R13, 0x80, R20.reuse ;  /* 0x000000800d0d7824 */ /* 0x100fe400078e0214 */
[----:B------:R-:W-:Y:S02]  /*01b0*/  IMAD R15, R15, 0x80, R20 ;  /* 0x000000800f0f7824 */ /* 0x000fe400078e0214 */
[----:B----4-:R-:W-:Y:S01]  /*01c0*/  IMAD.WIDE R26, R13, 0x4, R24 ;  /* 0x000000040d1a7825 */ /* 0x010fe200078e0218 */
[----:B------:R-:W-:-:S03]  /*01d0*/  CS2R R12, SRZ ;  /* 0x00000000000c7805 */ /* 0x000fc6000001ff00 */
[----:B------:R-:W-:Y:S01]  /*01e0*/  IMAD.WIDE R24, R15, 0x4, R24 ;  /* 0x000000040f187825 */ /* 0x000fe200078e0218 */
[----:B------:R-:W-:Y:S01]  /*01f0*/  CS2R R14, SRZ ;  /* 0x00000000000e7805 */ /* 0x000fe2000001ff00 */
[----:B------:R-:W2:Y:S04]  /*0200*/  @!P0 LDG.E.EL.128 R8, desc[UR6][R26.64] ;  /* 0x000000061a088981 */ /* 0x000ea8000c2e1d00 */
[----:B------:R1:W4:Y:S04]  /*0210*/  @!P0 LDG.E.EL.128 R16, desc[UR6][R24.64] ;  /* 0x0000000618108981 */ /* 0x000328000c2e1d00 */
[----:B------:R5:W2:Y:S01]  /*0220*/  @!P0 LDG.E.EL.128 R12, desc[UR6][R22.64] ;  /* 0x00000006160c8981 */ /* 0x000aa2000c2e1d00 */
[----:B-1----:R-:W1:Y:S02]  /*0230*/  LDC.64 R24, c[0x0][0x228] ;  /* 0x00008a00ff187b82 */ /* 0x002e640000000a00 */
[----:B-1----:R-:W-:-:S04]  /*0240*/  IMAD.WIDE R28, R20, 0x4, R24 ;  /* 0x00000004141c7825 */ /* 0x002fc800078e0218 */
[----:B---3--:R-:W-:Y:S01]  /*0250*/  FADD R4, R4, 9.9999997473787516356e-06 ;  /* 0x3727c5ac04047421 */ /* 0x008fe20000000000 */
[----:B------:R-:W-:-:S03]  /*0260*/  FADD R5, R5, 9.9999997473787516356e-06 ;  /* 0x3727c5ac05057421 */ /* 0x000fc60000000000 */
[----:B------:R-:W1:Y:S01]  /*0270*/  MUFU.SQRT R26, R4 ;  /* 0x00000004001a7308 */ /* 0x000e620000002000 */
[----:B------:R-:W-:Y:S01]  /*0280*/  FADD R21, R6, 9.9999997473787516356e-06 ;  /* 0x3727c5ac06157421 */ /* 0x000fe20000000000 */
[----:B------:R-:W-:-:S06]  /*0290*/  FADD R6, R7, 9.9999997473787516356e-06 ;  /* 0x3727c5ac07067421 */ /* 0x000fcc0000000000 */
[----:B------:R-:W3:Y:S01]  /*02a0*/  MUFU.SQRT R27, R5 ;  /* 0x00000005001b7308 */ /* 0x000ee20000002000 */
[----:B-1----:R-:W-:-:S07]  /*02b0*/  FSETP.GT.AND P6, PT, R26, 8.50705917302346158658e+37, PT ;  /* 0x7e8000001a00780b */ /* 0x002fce0003fc4000 */
[----:B------:R-:W1:Y:S08]  /*02c0*/  MUFU.SQRT R21, R21 ;  /* 0x0000001500157308 */ /* 0x000e700000002000 */
[----:B------:R-:W2:Y:S01]  /*02d0*/  MUFU.SQRT R6, R6 ;  /* 0x0000000600067308 */ /* 0x000ea20000002000 */
[----:B---3--:R-:W-:Y:S01]  /*02e0*/  FSETP.GT.AND P2, PT, R27, 8.50705917302346158658e+37, PT ;  /* 0x7e8000001b00780b */ /* 0x008fe20003f44000 */
[----:B------:R-:W-:Y:S01]  /*02f0*/  IMAD.MOV.U32 R7, RZ, RZ, 0x3e800000 ;  /* 0x3e800000ff077424 */ /* 0x000fe200078e00ff */
[----:B------:R-:W-:-:S02]  /*0300*/  FSETP.GEU.AND P1, PT, R26, 1.175494350822287508e-38, PT ;  /* 0x008000001a00780b */ /* 0x000fc40003f2e000 */
[----:B------:R-:W-:Y:S01]  /*0310*/  FSETP.GEU.AND P3, PT, R27, 1.175494350822287508e-38, PT ;  /* 0x008000001b00780b */ /* 0x000fe20003f6e000 */
[----:B------:R-:W-:Y:S01]  /*0320*/  @P6 FMUL R26, R26, 0.25 ;  /* 0x3e8000001a1a6820 */ /* 0x000fe20000400000 */
[----:B------:R-:W-:Y:S02]  /*0330*/  FSEL R5, R7, 1, P6 ;  /* 0x3f80000007057808 */ /* 0x000fe40003000000 */
[----:B-1----:R-:W-:Y:S02]  /*0340*/  FSETP.GT.AND P4, PT, R21, 8.50705917302346158658e+37, PT ;  /* 0x7e8000001500780b */ /* 0x002fe40003f84000 */
[----:B------:R-:W-:Y:S02]  /*0350*/  FSEL R4, R7, 1, P2 ;  /* 0x3f80000007047808 */ /* 0x000fe40001000000 */
[----:B--2---:R-:W-:Y:S01]  /*0360*/  FSETP.GT.AND P6, PT, R6, 8.50705917302346158658e+37, PT ;  /* 0x7e8000000600780b */ /* 0x004fe20003fc4000 */
[----:B------:R-:W-:Y:S01]  /*0370*/  @P2 FMUL R27, R27, 0.25 ;  /* 0x3e8000001b1b2820 */ /* 0x000fe20000400000 */
[----:B------:R-:W-:-:S02]  /*0380*/  FSETP.GEU.AND P5, PT, R21, 1.175494350822287508e-38, PT ;  /* 0x008000001500780b */ /* 0x000fc40003fae000 */
[----:B------:R-:W-:Y:S01]  /*0390*/  FSETP.GEU.AND P2, PT, R6, 1.175494350822287508e-38, PT ;  /* 0x008000000600780b */ /* 0x000fe20003f4e000 */
[----:B------:R-:W-:Y:S01]  /*03a0*/  @!P1 FMUL R26, R26, 16777216 ;  /* 0x4b8000001a1a9820 */ /* 0x000fe20000400000 */
[----:B------:R-:W-:-:S03]  /*03b0*/  @!P3 FMUL R27, R27, 16777216 ;  /* 0x4b8000001b1bb820 */ /* 0x000fc60000400000 */
[----:B------:R-:W-:Y:S01]  /*03c0*/  @P4 FMUL R21, R21, 0.25 ;  /* 0x3e80000015154820 */ /* 0x000fe20000400000 */
[----:B0----5:R-:W0:Y:S01]  /*03d0*/  MUFU.RCP R22, R26 ;  /* 0x0000001a00167308 */ /* 0x021e220000001000 */
[C---:B------:R-:W-:Y:S01]  /*03e0*/  FADD R8, -R12.reuse, R8 ;  /* 0x000000080c087221 */ /* 0x040fe20000000100 */
[----:B----4-:R-:W-:Y:S01]  /*03f0*/  FADD R16, -R12, R16 ;  /* 0x000000100c107221 */ /* 0x010fe20000000100 */
[C---:B------:R-:W-:Y:S01]  /*0400*/  FADD R9, -R13.reuse, R9 ;  /* 0x000000090d097221 */ /* 0x040fe20000000100 */
[----:B------:R-:W-:Y:S01]  /*0410*/  @P6 FMUL R6, R6, 0.25 ;  /* 0x3e80000006066820 */ /* 0x000fe20000400000 */
[----:B------:R-:W-:Y:S02]  /*0420*/  FADD R17, -R13, R17 ;  /* 0x000000110d117221 */ /* 0x000fe40000000100 */
[----:B------:R-:W1:Y:S01]  /*0430*/  LDC.64 R12, c[0x0][0x230] ;  /* 0x00008c00ff0c7b82 */ /* 0x000e620000000a00 */
[----:B------:R0:W2:Y:S01]  /*0440*/  MUFU.RCP R23, R27 ;  /* 0x0000001b00177308 */ /* 0x0000a20000001000 */
[----:B------:R-:W-:Y:S01]  /*0450*/  @!P5 FMUL R21, R21, 16777216 ;  /* 0x4b8000001515d820 */ /* 0x000fe20000400000 */
[----:B------:R-:W-:Y:S01]  /*0460*/  @!P2 FMUL R6, R6, 16777216 ;  /* 0x4b8000000606a820 */ /* 0x000fe20000400000 */
[----:B------:R-:W-:Y:S01]  /*0470*/  @!P1 FMUL R5, R5, 16777216 ;  /* 0x4b80000005059820 */ /* 0x000fe20000400000 */
[----:B------:R-:W-:-:S04]  /*0480*/  @!P3 FMUL R4, R4, 16777216 ;  /* 0x4b8000000404b820 */ /* 0x000fc80000400000 */
[----:B------:R-:W3:Y:S01]  /*0490*/  MUFU.RCP R21, R21 ;  /* 0x0000001500157308 */ /* 0x000ee20000001000 */
[----:B0-----:R-:W-:Y:S01]  /*04a0*/  FMUL R27, R22, R5 ;  /* 0x00000005161b7220 */ /* 0x001fe20000400000 */
[C---:B------:R-:W-:Y:S01]  /*04b0*/  FADD R10, -R14.reuse, R10 ;  /* 0x0000000a0e0a7221 */ /* 0x040fe20000000100 */
[----:B------:R-:W-:-:S05]  /*04c0*/  FADD R18, -R14, R18 ;  /* 0x000000120e127221 */ /* 0x000fca0000000100 */
[----:B------:R-:W0:Y:S01]  /*04d0*/  MUFU.RCP R6, R6 ;  /* 0x0000000600067308 */ /* 0x000e220000001000 */
[----:B--2---:R-:W-:Y:S01]  /*04e0*/  FMUL R22, R23, R4 ;  /* 0x0000000417167220 */ /* 0x004fe20000400000 */
[C---:B------:R-:W-:Y:S01]  /*04f0*/  FSEL R14, R7.reuse, 1, P4 ;  /* 0x3f800000070e7808 */ /* 0x040fe20002000000 */
[----:B------:R-:W-:Y:S01]  /*0500*/  IMAD.SHL.U32 R23, R2, 0x4, RZ ;  /* 0x0000000402177824 */ /* 0x000fe200078e00ff */
[----:B------:R-:W-:-:S03]  /*0510*/  FSEL R7, R7, 1, P6 ;  /* 0x3f80000007077808 */ /* 0x000fc60003000000 */
[----:B------:R-:W-:Y:S01]  /*0520*/  @!P5 FMUL R14, R14, 16777216 ;  /* 0x4b8000000e0ed820 */ /* 0x000fe20000400000 */
[----:B------:R-:W-:Y:S01]  /*0530*/  LOP3.LUT R25, R0, 0x1c, R23, 0xf8, !PT ;  /* 0x0000001c00197812 */ /* 0x000fe200078ef817 */
[----:B------:R-:W-:Y:S01]  /*0540*/  @!P2 FMUL R7, R7, 16777216 ;  /* 0x4b8000000707a820 */ /* 0x000fe20000400000 */
[C---:B------:R-:W-:Y:S01]  /*0550*/  FADD R11, -R15.reuse, R11 ;  /* 0x0000000b0f0b7221 */ /* 0x040fe20000000100 */
[----:B------:R-:W-:Y:S01]  /*0560*/  FADD R19, -R15, R19 ;  /* 0x000000130f137221 */ /* 0x000fe20000000100 */
[----:B---3--:R-:W-:Y:S01]  /*0570*/  FMUL R21, R21, R14 ;  /* 0x0000000e15157220 */ /* 0x008fe20000400000 */
[----:B-1----:R-:W-:Y:S01]  /*0580*/  IMAD.WIDE R24, R25, 0x4, R12 ;  /* 0x0000000419187825 */ /* 0x002fe200078e020c */
[----:B------:R-:W-:-:S03]  /*0590*/  CS2R R4, SRZ ;  /* 0x0000000000047805 */ /* 0x000fc6000001ff00 */
[----:B0-----:R-:W-:Y:S01]  /*05a0*/  FMUL R26, R6, R7 ;  /* 0x00000007061a7220 */ /* 0x001fe20000400000 */
[----:B------:R-:W-:Y:S02]  /*05b0*/  CS2R R6, SRZ ;  /* 0x0000000000067805 */ /* 0x000fe4000001ff00 */
[----:B------:R-:W-:Y:S02]  /*05c0*/  CS2R R12, SRZ ;  /* 0x00000000000c7805 */ /* 0x000fe4000001ff00 */
[----:B------:R-:W-:Y:S02]  /*05d0*/  CS2R R14, SRZ ;  /* 0x00000000000e7805 */ /* 0x000fe4000001ff00 */
[----:B------:R0:W2:Y:S04]  /*05e0*/  @!P0 LDG.E.EL.128 R4, desc[UR6][R28.64] ;  /* 0x000000061c048981 */ /* 0x0000a8000c2e1d00 */
[----:B------:R1:W2:Y:S01]  /*05f0*/  @!P0 LDG.E.EL.128 R12, desc[UR6][R24.64] ;  /* 0x00000006180c8981 */ /* 0x0002a2000c2e1d00 */
[C---:B------:R-:W-:Y:S01]  /*0600*/  FMUL R20, R26.reuse, R19 ;  /* 0x000000131a147220 */ /* 0x040fe20000400000 */
[----:B------:R-:W-:Y:S01]  /*0610*/  FMUL R26, R26, R11 ;  /* 0x0000000b1a1a7220 */ /* 0x000fe20000400000 */
[----:B------:R-:W-:Y:S01]  /*0620*/  IMAD.SHL.U32 R11, R2, 0x80, RZ ;  /* 0x00000080020b7824 */ /* 0x000fe200078e00ff */
[----:B------:R-:W-:-:S04]  /*0630*/  SHF.R.U32.HI R19, RZ, 0x3, R2 ;  /* 0x00000003ff137819 */ /* 0x000fc80000011602 */
[----:B------:R-:W-:Y:S01]  /*0640*/  LOP3.LUT R11, R11, 0x380, RZ, 0xc0, !PT ;  /* 0x000003800b0b7812 */ /* 0x000fe200078ec0ff */
[C---:B0-----:R-:W-:Y:S01]  /*0650*/  FMUL R28, R22.reuse, R17 ;  /* 0x00000011161c7220 */ /* 0x041fe20000400000 */
[----:B------:R-:W-:Y:S01]  /*0660*/  FMUL R22, R22, R9 ;  /* 0x0000000916167220 */ /* 0x000fe20000400000 */
[----:B------:R-:W-:Y:S01]  /*0670*/  SGXT.U32 R19, R19, 0x4 ;  /* 0x000000041313781a */ /* 0x000fe20000000000 */
[C---:B------:R-:W-:Y:S01]  /*0680*/  FMUL R9, R27.reuse, R16 ;  /* 0x000000101b097220 */ /* 0x040fe20000400000 */
[----:B------:R-:W-:Y:S01]  /*0690*/  SHF.R.U32.HI R17, RZ, 0x3, R11 ;  /* 0x00000003ff117819 */ /* 0x000fe2000001160b */
[----:B------:R-:W0:Y:S01]  /*06a0*/  S2UR UR5, SR_CgaCtaId ;  /* 0x00000000000579c3 */ /* 0x000e220000008800 */
[----:B------:R-:W-:Y:S01]  /*06b0*/  FMUL R27, R27, R8 ;  /* 0x000000081b1b7220 */ /* 0x000fe20000400000 */
[----:B------:R-:W-:Y:S02]  /*06c0*/  LOP3.LUT R16, R11, 0x20, RZ, 0xfc, !PT ;  /* 0x000000200b107812 */ /* 0x000fe400078efcff */
[----:B------:R-:W-:-:S02]  /*06d0*/  LOP3.LUT R8, R17, R11, R19, 0xfe, !PT ;  /* 0x0000000b11087212 */ /* 0x000fc400078efe13 */
[C---:B------:R-:W-:Y:S02]  /*06e0*/  LOP3.LUT R19, R11.reuse, R19, RZ, 0xfc, !PT ;  /* 0x000000130b137212 */ /* 0x040fe400078efcff */
[C---:B-1----:R-:W-:Y:S02]  /*06f0*/  LOP3.LUT R24, R11.reuse, 0x40, RZ, 0xfc, !PT ;  /* 0x000000400b187812 */ /* 0x042fe400078efcff */
[----:B------:R-:W-:Y:S02]  /*0700*/  LOP3.LUT R25, R11, 0x60, RZ, 0xfc, !PT ;  /* 0x000000600b197812 */ /* 0x000fe400078efcff */
[-C--:B------:R-:W-:Y:S02]  /*0710*/  LEA.HI R16, R16, R19.reuse, RZ, 0x1d ;  /* 0x0000001310107211 */ /* 0x080fe400078fe8ff */
[-C--:B------:R-:W-:Y:S02]  /*0720*/  LEA.HI R17, R24, R19.reuse, RZ, 0x1d ;  /* 0x0000001318117211 */ /* 0x080fe400078fe8ff */
[----:B------:R-:W-:Y:S01]  /*0730*/  LEA.HI R19, R25, R19, RZ, 0x1d ;  /* 0x0000001319137211 */ /* 0x000fe200078fe8ff */
[C---:B------:R-:W-:Y:S01]  /*0740*/  FMUL R25, R21.reuse, R18 ;  /* 0x0000001215197220 */ /* 0x040fe20000400000 */
[----:B------:R-:W-:Y:S01]  /*0750*/  FMUL R21, R21, R10 ;  /* 0x0000000a15157220 */ /* 0x000fe20000400000 */
[----:B------:R-:W-:-:S02]  /*0760*/  UMOV UR4, 0x400 ;  /* 0x0000040000047882 */ /* 0x000fc40000000000 */
[----:B0-----:R-:W-:-:S06]  /*0770*/  UPRMT UR4, UR5, 0x654, UR4 ;  /* 0x0000065405047896 */ /* 0x001fcc0008000004 */
[----:B------:R-:W-:Y:S02]  /*0780*/  LEA R8, R8, UR4, 0x2 ;  /* 0x0000000408087c11 */ /* 0x000fe4000f8e10ff */
[----:B------:R-:W-:Y:S02]  /*0790*/  LEA R16, R16, UR4, 0x2 ;  /* 0x0000000410107c11 */ /* 0x000fe4000f8e10ff */
[----:B------:R-:W-:Y:S02]  /*07a0*/  LEA R17, R17, UR4, 0x2 ;  /* 0x0000000411117c11 */ /* 0x000fe4000f8e10ff */
[----:B------:R-:W-:Y:S01]  /*07b0*/  LEA R19, R19, UR4, 0x2 ;  /* 0x0000000413137c11 */ /* 0x000fe2000f8e10ff */
[----:B------:R-:W-:-:S05]  /*07c0*/  IMAD.SHL.U32 R10, R2, 0x4, RZ ;  /* 0x00000004020a7824 */ /* 0x000fca00078e00ff */
[----:B------:R-:W-:Y:S01]  /*07d0*/  LOP3.LUT R10, R10, 0x1fc, RZ, 0xc0, !PT ;  /* 0x000001fc0a0a7812 */ /* 0x000fe200078ec0ff */
[----:B--2---:R-:W-:Y:S01]  /*07e0*/  FFMA R11, R27, R4, R12 ;  /* 0x000000041b0b7223 */ /* 0x004fe2000000000c */
[----:B------:R-:W-:-:S04]  /*07f0*/  FFMA R22, R22, R5, R13 ;  /* 0x0000000516167223 */ /* 0x000fc8000000000d */
[----:B------:R-:W-:Y:S02]  /*0800*/  FSETP.GT.AND P1, PT, R11, RZ, PT ;  /* 0x000000ff0b00720b */ /* 0x000fe40003f24000 */
[----:B------:R-:W-:Y:S01]  /*0810*/  FSETP.GT.AND P0, PT, R22, RZ, PT ;  /* 0x000000ff1600720b */ /* 0x000fe20003f04000 */
[----:B------:R-:W-:Y:S01]  /*0820*/  FFMA R9, R9, R4, R12 ;  /* 0x0000000409097223 */ /* 0x000fe2000000000c */
[-CC-:B------:R-:W-:Y:S01]  /*0830*/  FFMA R4, R21, R6.reuse, R14.reuse ;  /* 0x0000000615047223 */ /* 0x180fe2000000000e */
[----:B------:R-:W-:Y:S01]  /*0840*/  FFMA R26, R26, R7, R15 ;  /* 0x000000071a1a7223 */ /* 0x000fe2000000000f */
[----:B------:R-:W-:Y:S01]  /*0850*/  FFMA R13, R28, R5, R13 ;  /* 0x000000051c0d7223 */ /* 0x000fe2000000000d */
[----:B------:R-:W-:Y:S01]  /*0860*/  FFMA R14, R25, R6, R14 ;  /* 0x00000006190e7223 */ /* 0x000fe2000000000e */
[----:B------:R-:W-:Y:S01]  /*0870*/  FFMA R15, R20, R7, R15 ;  /* 0x00000007140f7223 */ /* 0x000fe2000000000f */
[----:B------:R-:W-:Y:S02]  /*0880*/  FSETP.GT.AND P5, PT, R4, RZ, PT ;  /* 0x000000ff0400720b */ /* 0x000fe40003fa4000 */
[----:B------:R-:W-:-:S02]  /*0890*/  FSETP.GT.AND P4, PT, R26, RZ, PT ;  /* 0x000000ff1a00720b */ /* 0x000fc40003f84000 */
[----:B------:R-:W-:Y:S01]  /*08a0*/  FSETP.GT.AND P3, PT, R9, RZ, PT ;  /* 0x000000ff0900720b */ /* 0x000fe20003f64000 */
[----:B------:R-:W-:Y:S01]  /*08b0*/  @!P1 FMUL R11, R11, 0.20000000298023223877 ;  /* 0x3e4ccccd0b0b9820 */ /* 0x000fe20000400000 */
[----:B------:R-:W-:Y:S01]  /*08c0*/  FSETP.GT.AND P2, PT, R13, RZ, PT ;  /* 0x000000ff0d00720b */ /* 0x000fe20003f44000 */
[----:B------:R-:W-:Y:S01]  /*08d0*/  @!P0 FMUL R22, R22, 0.20000000298023223877 ;  /* 0x3e4ccccd16168820 */ /* 0x000fe20000400000 */
[----:B------:R-:W-:Y:S02]  /*08e0*/  FSETP.GT.AND P1, PT, R14, RZ, PT ;  /* 0x000000ff0e00720b */ /* 0x000fe40003f24000 */
[----:B------:R-:W-:-:S03]  /*08f0*/  FSETP.GT.AND P0, PT, R15, RZ, PT ;  /* 0x000000ff0f00720b */ /* 0x000fc60003f04000 */
[----:B------:R-:W-:Y:S02]  /*0900*/  @!P5 FMUL R4, R4, 0.20000000298023223877 ;  /* 0x3e4ccccd0404d820 */ /* 0x000fe40000400000 */
[----:B------:R-:W-:Y:S01]  /*0910*/  @!P4 FMUL R26, R26, 0.20000000298023223877 ;  /* 0x3e4ccccd1a1ac820 */ /* 0x000fe20000400000 */
[----:B------:R-:W-:Y:S01]  /*0920*/  STS [R8], R11 ;  /* 0x0000000b08007388 */ /* 0x000fe20000000800 */
[----:B------:R-:W-:Y:S02]  /*0930*/  @!P3 FMUL R9, R9, 0.20000000298023223877 ;  /* 0x3e4ccccd0909b820 */ /* 0x000fe40000400000 */
[----:B------:R-:W-:Y:S01]  /*0940*/  @!P2 FMUL R13, R13, 0.20000000298023223877 ;  /* 0x3e4ccccd0d0da820 */ /* 0x000fe20000400000 */
[----:B------:R-:W-:Y:S01]  /*0950*/  STS [R16+0x80], R22 ;  /* 0x0000801610007388 */ /* 0x000fe20000000800 */
[----:B------:R-:W-:Y:S02]  /*0960*/  @!P1 FMUL R14, R14, 0.20000000298023223877 ;  /* 0x3e4ccccd0e0e9820 */ /* 0x000fe40000400000 */
[----:B------:R-:W-:Y:S01]  /*0970*/  @!P0 FMUL R15, R15, 0.20000000298023223877 ;  /* 0x3e4ccccd0f0f8820 */ /* 0x000fe20000400000 */
[----:B------:R-:W-:Y:S04]  /*0980*/  STS [R17+0x100], R4 ;  /* 0x0001000411007388 */ /* 0x000fe80000000800 */
[----:B------:R-:W-:Y:S04]  /*0990*/  STS [R19+0x180], R26 ;  /* 0x0001801a13007388 */ /* 0x000fe80000000800 */
[----:B------:R0:W-:Y:S04]  /*09a0*/  STS [R8+0x40], R9 ;  /* 0x0000400908007388 */ /* 0x0001e80000000800 */
[----:B------:R1:W-:Y:S04]  /*09b0*/  STS [R16+0xc0], R13 ;  /* 0x0000c00d10007388 */ /* 0x0003e80000000800 */
[----:B------:R-:W-:Y:S01]  /*09c0*/  STS [R17+0x140], R14 ;  /* 0x0001400e11007388 */ /* 0x000fe20000000800 */
[----:B------:R-:W-:Y:S01]  /*09d0*/  SHF.R.U32.HI R5, RZ, 0x1, R2 ;  /* 0x00000001ff057819 */ /* 0x000fe20000011602 */
[----:B------:R-:W-:Y:S01]  /*09e0*/  IMAD.SHL.U32 R12, R3, 0x20, RZ ;  /* 0x00000020030c7824 */ /* 0x000fe200078e00ff */
[----:B0-----:R-:W0:Y:S01]  /*09f0*/  LDC.64 R8, c[0x0][0x238] ;  /* 0x00008e00ff087b82 */ /* 0x001e220000000a00 */
[----:B------:R-:W-:Y:S01]  /*0a00*/  STS [R19+0x1c0], R15 ;  /* 0x0001c00f13007388 */ /* 0x000fe20000000800 */
[----:B------:R-:W-:-:S05]  /*0a10*/  LOP3.LUT R5, R5, 0x3c, RZ, 0xc0, !PT ;  /* 0x0000003c05057812 */ /* 0x000fca00078ec0ff */
[----:B------:R-:W-:-:S05]  /*0a20*/  IMAD.IADD R5, R10, 0x1, R5 ;  /* 0x000000010a057824 */ /* 0x000fca00078e0205 */
[----:B------:R-:W-:Y:S01]  /*0a30*/  LEA R5, R5, UR4, 0x2 ;  /* 0x0000000405057c11 */ /* 0x000fe2000f8e10ff */
[----:B------:R-:W-:Y:S01]  /*0a40*/  BAR.SYNC.DEFER_BLOCKING 0x0 ;  /* 0x0000000000007b1d */ /* 0x000fe20000010000 */
[----:B------:R-:W-:Y:S02]  /*0a50*/  SHF.R.S32.HI R3, RZ, 0x1a, R3 ;  /* 0x0000001aff037819 */ /* 0x000fe40000011403 */
[----:B------:R-:W-:Y:S02]  /*0a60*/  LOP3.LUT R23, R12, 0x1c, R23, 0xf8, !PT ;  /* 0x0000001c0c177812 */ /* 0x000fe400078ef817 */
[----:B------:R-:W-:-:S04]  /*0a70*/  SGXT R12, R3, 0x1 ;  /* 0x00000001030c781a */ /* 0x000fc80000000200 */
[----:B------:R-:W-:Y:S01]  /*0a80*/  LEA.HI R12, R12, R23, RZ, 0x8 ;  /* 0x000000170c0c7211 */ /* 0x000fe200078f40ff */
[----:B------:R-:W2:Y:S01]  /*0a90*/  LDS.128 R4, [R5] ;  /* 0x0000000005047984 */ /* 0x000ea20000000c00 */
[----:B-1----:R-:W-:-:S03]  /*0aa0*/  SHF.R.U32.HI R13, RZ, 0x3, R2 ;  /* 0x00000003ff0d7819 */ /* 0x002fc60000011602 */
[----:B------:R-:W-:Y:S01]  /*0ab0*/  IMAD.SHL.U32 R2, R12, 0x80, RZ ;  /* 0x000000800c027824 */ /* 0x000fe200078e00ff */
[----:B------:R-:W-:Y:S02]  /*0ac0*/  SGXT.U32 R13, R13, 0x4 ;  /* 0x000000040d0d781a */ /* 0x000fe40000000000 */
[----:B------:R-:W-:Y:S02]  /*0ad0*/  LOP3.LUT R11, R10, 0x200, RZ, 0xfc, !PT ;  /* 0x000002000a0b7812 */ /* 0x000fe400078efcff */
[----:B------:R-:W-:Y:S02]  /*0ae0*/  LOP3.LUT R12, R12, 0xffffff00, RZ, 0xc0, !PT ;  /* 0xffffff000c0c7812 */ /* 0x000fe400078ec0ff */
[----:B------:R-:W-:Y:S02]  /*0af0*/  LOP3.LUT R3, R2, 0xffff8000, RZ, 0xc0, !PT ;  /* 0xffff800002037812 */ /* 0x000fe400078ec0ff */
[----:B------:R-:W-:Y:S02]  /*0b00*/  LOP3.LUT R2, R0, R13, RZ, 0xfc, !PT ;  /* 0x0000000d00027212 */ /* 0x000fe400078efcff */
[----:B------:R-:W-:-:S02]  /*0b10*/  LOP3.LUT R0, R0, 0x10, R13, 0xfe, !PT ;  /* 0x0000001000007812 */ /* 0x000fc400078efe0d */
[----:B------:R-:W-:Y:S02]  /*0b20*/  SHF.R.U32.HI R11, RZ, 0x3, R11 ;  /* 0x00000003ff0b7819 */ /* 0x000fe4000001160b */
[----:B------:R-:W-:Y:S02]  /*0b30*/  IADD3 R23, R3, R23, -R12 ;  /* 0x0000001703177210 */ /* 0x000fe40007ffe80c */
[----:B------:R-:W-:Y:S02]  /*0b40*/  ISETP.GE.AND P0, PT, R2, 0x80, PT ;  /* 0x000000800200780c */ /* 0x000fe40003f06270 */
[----:B------:R-:W-:Y:S01]  /*0b50*/  ISETP.GE.AND P1, PT, R0, 0x80, PT ;  /* 0x000000800000780c */ /* 0x000fe20003f26270 */
[----:B------:R-:W-:Y:S01]  /*0b60*/  IMAD R3, R2, 0x100, R23 ;  /* 0x0000010002037824 */ /* 0x000fe200078e0217 */
[----:B------:R-:W-:-:S03]  /*0b70*/  LOP3.LUT R11, R11, 0x7c, RZ, 0xc0, !PT ;  /* 0x0000007c0b0b7812 */ /* 0x000fc600078ec0ff */
[----:B0-----:R-:W-:-:S04]  /*0b80*/  IMAD.WIDE R2, R3, 0x4, R8 ;  /* 0x0000000403027825 */ /* 0x001fc800078e0208 */
[----:B------:R-:W-:-:S05]  /*0b90*/  IMAD.IADD R11, R10, 0x1, R11 ;  /* 0x000000010a0b7824 */ /* 0x000fca00078e020b */
[----:B------:R-:W-:Y:S01]  /*0ba0*/  LEA R11, R11, UR4, 0x2 ;  /* 0x000000040b0b7c11 */ /* 0x000fe2000f8e10ff */
[----:B--2---:R0:W-:Y:S02]  /*0bb0*/  @!P0 STG.E.128 desc[UR6][R2.64], R4 ;  /* 0x0000000402008986 */ /* 0x0041e4000c101d06 */
[----:B0-----:R-:W-:Y:S05]  /*0bc0*/  @P1 EXIT ;  /* 0x000000000000194d */ /* 0x001fea0003800000 */
[----:B0-----:R-:W0:Y:S01]  /*0bd0*/  LDS.128 R4, [R11+0x800] ;  /* 0x000800000b047984 */ /* 0x001e220000000c00 */
[----:B------:R-:W-:-:S04]  /*0be0*/  IMAD R23, R0, 0x100, R23 ;  /* 0x0000010000177824 */ /* 0x000fc800078e0217 */
[----:B------:R-:W-:-:S05]  /*0bf0*/  IMAD.WIDE R8, R23, 0x4, R8 ;  /* 0x0000000417087825 */ /* 0x000fca00078e0208 */
[----:B0-----:R-:W-:Y:S01]  /*0c00*/  STG.E.128 desc[UR6][R8.64], R4 ;  /* 0x0000000408007986 */ /* 0x001fe2000c101d06 */
[----:B------:R-:W-:Y:S05]  /*0c10*/  EXIT ;  /* 0x000000000000794d */ /* 0x000fea0003800000 */
.L_x_0:
[----:B------:R-:W-:-:S00]  /*0c20*/  BRA `(.L_x_0) ;  /* 0xfffffffc00fc7947 */ /* 0x000fc0000383ffff */
[----:B------:R-:W-:-:S00]  /*0c30*/  NOP ;  /* 0x0000000000007918 */ /* 0x000fc00000000000 */
        /* <DEDUP_REMOVED lines=12> */
.L_x_1:


//--------------------- .nv.global.init           --------------------------
	.section	.nv.global.init,"aw",@progbits
.nv.global.init:
	.type		_$_str,@object
	.size		_$_str,(_$_str_$_2 - _$_str)
_$_str:
        /*0000*/ 	.byte	0x5f, 0x5f, 0x43, 0x55, 0x44, 0x41, 0x5f, 0x46, 0x54, 0x5a, 0x00
	.type		_$_str_$_2,@object
	.size		_$_str_$_2,(.L_1 - _$_str_$_2)
_$_str_$_2:
        /*000b*/ 	.byte	0x5f, 0x5f, 0x43, 0x55, 0x44, 0x41, 0x5f, 0x50, 0x52, 0x45, 0x43, 0x5f, 0x53, 0x51, 0x52, 0x54
        /*001b*/ 	.byte	0x00
.L_1:


//--------------------- .nv.shared.triton_poi_fused__native_batch_norm_legit_no_training_leaky_relu_7 --------------------------
	.section	.nv.shared.triton_poi_fused__native_batch_norm_legit_no_training_leaky_relu_7,"aw",@nobits
	.sectionflags	@""
	.align	16
	.zero		1024


//--------------------- .nv.constant0.triton_poi_fused__native_batch_norm_legit_no_training_leaky_relu_7 --------------------------
	.section	.nv.constant0.triton_poi_fused__native_batch_norm_legit_no_training_leaky_relu_7,"a",@progbits
	.sectionflags	@""
	.align	4
.nv.constant0.triton_poi_fused__native_batch_norm_legit_no_training_leaky_relu_7:
	.zero		584
